//
// Generated by NVIDIA NVVM Compiler
//
// Compiler Build ID: CL-36424714
// Cuda compilation tools, release 13.0, V13.0.88
// Based on NVVM 20.0.0
//

.version 9.0
.target sm_100
.address_size 64

	// .globl	_ZN4cuda6kernel13half_to_floatEPfP6__halfj

.visible .entry _ZN4cuda6kernel13half_to_floatEPfP6__halfj(
	.param .u64 .ptr .align 1 _ZN4cuda6kernel13half_to_floatEPfP6__halfj_param_0,
	.param .u64 .ptr .align 1 _ZN4cuda6kernel13half_to_floatEPfP6__halfj_param_1,
	.param .u32 _ZN4cuda6kernel13half_to_floatEPfP6__halfj_param_2
)
{
	.reg .pred 	%p<2>;
	.reg .b16 	%rs<2>;
	.reg .b32 	%r<6>;
	.reg .b32 	%f<2>;
	.reg .b64 	%rd<9>;

	ld.param.u64 	%rd1, [_ZN4cuda6kernel13half_to_floatEPfP6__halfj_param_0];
	ld.param.u64 	%rd2, [_ZN4cuda6kernel13half_to_floatEPfP6__halfj_param_1];
	ld.param.u32 	%r2, [_ZN4cuda6kernel13half_to_floatEPfP6__halfj_param_2];
	mov.u32 	%r3, %ctaid.x;
	mov.u32 	%r4, %ntid.x;
	mov.u32 	%r5, %tid.x;
	mad.lo.s32 	%r1, %r3, %r4, %r5;
	setp.ge.u32 	%p1, %r1, %r2;
	@%p1 bra 	$L__BB0_2;
	cvta.to.global.u64 	%rd3, %rd2;
	cvta.to.global.u64 	%rd4, %rd1;
	mul.wide.u32 	%rd5, %r1, 2;
	add.s64 	%rd6, %rd3, %rd5;
	ld.global.u16 	%rs1, [%rd6];
	// begin inline asm
	{  cvt.f32.f16 %f1, %rs1;}

	// end inline asm
	mul.wide.u32 	%rd7, %r1, 4;
	add.s64 	%rd8, %rd4, %rd7;
	st.global.f32 	[%rd8], %f1;
$L__BB0_2:
	ret;

}
	// .globl	_ZN4cuda6kernel13float_to_halfEP6__halfPfj
.visible .entry _ZN4cuda6kernel13float_to_halfEP6__halfPfj(
	.param .u64 .ptr .align 1 _ZN4cuda6kernel13float_to_halfEP6__halfPfj_param_0,
	.param .u64 .ptr .align 1 _ZN4cuda6kernel13float_to_halfEP6__halfPfj_param_1,
	.param .u32 _ZN4cuda6kernel13float_to_halfEP6__halfPfj_param_2
)
{
	.reg .pred 	%p<2>;
	.reg .b16 	%rs<2>;
	.reg .b32 	%r<6>;
	.reg .b32 	%f<2>;
	.reg .b64 	%rd<9>;

	ld.param.u64 	%rd1, [_ZN4cuda6kernel13float_to_halfEP6__halfPfj_param_0];
	ld.param.u64 	%rd2, [_ZN4cuda6kernel13float_to_halfEP6__halfPfj_param_1];
	ld.param.u32 	%r2, [_ZN4cuda6kernel13float_to_halfEP6__halfPfj_param_2];
	mov.u32 	%r3, %ctaid.x;
	mov.u32 	%r4, %ntid.x;
	mov.u32 	%r5, %tid.x;
	mad.lo.s32 	%r1, %r3, %r4, %r5;
	setp.ge.u32 	%p1, %r1, %r2;
	@%p1 bra 	$L__BB1_2;
	cvta.to.global.u64 	%rd3, %rd2;
	cvta.to.global.u64 	%rd4, %rd1;
	mul.wide.u32 	%rd5, %r1, 4;
	add.s64 	%rd6, %rd3, %rd5;
	ld.global.f32 	%f1, [%rd6];
	// begin inline asm
	{  cvt.rn.f16.f32 %rs1, %f1;}

	// end inline asm
	mul.wide.u32 	%rd7, %r1, 2;
	add.s64 	%rd8, %rd4, %rd7;
	st.global.u16 	[%rd8], %rs1;
$L__BB1_2:
	ret;

}


// ===== COMPILED SASS (sm_100) =====

	.target	sm_100

	.elftype	@"ET_EXEC"


//--------------------- .note.nv.tkinfo           --------------------------
	.section	.note.nv.tkinfo,"",@"SHT_NOTE"
	.sectionflags	@"SHF_NOTE_NV_TKINFO"
	.tkinfo
        /*0018*/ 	.word	0x00000002
        /*0030*/ 	.string	""
        /*0030*/ 	.string	"ptxas"
        /*0030*/ 	.string	"Cuda compilation tools, release 13.0, V13.0.88"
        /*0030*/ 	.string	"Build cuda_13.0.r13.0/compiler.36424714_0"
        /*0030*/ 	.string	"-arch sm_100 -m 64 "



//--------------------- .note.nv.cuinfo           --------------------------
	.section	.note.nv.cuinfo,"",@"SHT_NOTE"
	.sectionflags	@"SHF_NOTE_NV_CUINFO"
        /*0018*/ 	.short	0x0002
        /*001a*/ 	.short	0x0064
        /*001c*/ 	.short	0x0082
	.zero		2


//--------------------- .nv.info                  --------------------------
	.section	.nv.info,"",@"SHT_CUDA_INFO"
	.align	4


	//----- nvinfo : EIATTR_REGCOUNT
	.align		4
        /*0000*/ 	.byte	0x04, 0x2f
        /*0002*/ 	.short	(.L_1 - .L_0)
	.align		4
.L_0:
        /*0004*/ 	.word	index@(_ZN4cuda6kernel13half_to_floatEPfP6__halfj)
        /*0008*/ 	.word	0x0000000a


	//----- nvinfo : EIATTR_FRAME_SIZE
	.align		4
.L_1:
        /*000c*/ 	.byte	0x04, 0x11
        /*000e*/ 	.short	(.L_3 - .L_2)
	.align		4
.L_2:
        /*0010*/ 	.word	index@(_ZN4cuda6kernel13half_to_floatEPfP6__halfj)
        /*0014*/ 	.word	0x00000000


	//----- nvinfo : EIATTR_REGCOUNT
	.align		4
.L_3:
        /*0018*/ 	.byte	0x04, 0x2f
        /*001a*/ 	.short	(.L_5 - .L_4)
	.align		4
.L_4:
        /*001c*/ 	.word	index@(_ZN4cuda6kernel13float_to_halfEP6__halfPfj)
        /*0020*/ 	.word	0x0000000a


	//----- nvinfo : EIATTR_FRAME_SIZE
	.align		4
.L_5:
        /*0024*/ 	.byte	0x04, 0x11
        /*0026*/ 	.short	(.L_7 - .L_6)
	.align		4
.L_6:
        /*0028*/ 	.word	index@(_ZN4cuda6kernel13float_to_halfEP6__halfPfj)
        /*002c*/ 	.word	0x00000000


	//----- nvinfo : EIATTR_MIN_STACK_SIZE
	.align		4
.L_7:
        /*0030*/ 	.byte	0x04, 0x12
        /*0032*/ 	.short	(.L_9 - .L_8)
	.align		4
.L_8:
        /*0034*/ 	.word	index@(_ZN4cuda6kernel13float_to_halfEP6__halfPfj)
        /*0038*/ 	.word	0x00000000


	//----- nvinfo : EIATTR_MIN_STACK_SIZE
	.align		4
.L_9:
        /*003c*/ 	.byte	0x04, 0x12
        /*003e*/ 	.short	(.L_11 - .L_10)
	.align		4
.L_10:
        /*0040*/ 	.word	index@(_ZN4cuda6kernel13half_to_floatEPfP6__halfj)
        /*0044*/ 	.word	0x00000000
.L_11:


//--------------------- .nv.compat                --------------------------
	.section	.nv.compat,"",@"SHT_CUDA_COMPAT_INFO"
	.align	4
        /*0000*/ 	.byte	0x02, 0x09, 0x00, 0x00, 0x02, 0x02, 0x01, 0x00, 0x02, 0x05, 0x05, 0x00, 0x03, 0x07, 0x01, 0x01
        /*0010*/ 	.byte	0x02, 0x03, 0x00, 0x00, 0x02, 0x06, 0x01, 0x00, 0x04, 0x0b, 0x08, 0x00, 0x09, 0x00, 0x00, 0x00
        /*0020*/ 	.byte	0x00, 0x00, 0x00, 0x00


//--------------------- .nv.info._ZN4cuda6kernel13float_to_halfEP6__halfPfj --------------------------
	.section	.nv.info._ZN4cuda6kernel13float_to_halfEP6__halfPfj,"",@"SHT_CUDA_INFO"
	.sectionflags	@""
	.align	4


	//----- nvinfo : EIATTR_CUDA_API_VERSION
	.align		4
        /*0000*/ 	.byte	0x04, 0x37
        /*0002*/ 	.short	(.L_13 - .L_12)
.L_12:
        /*0004*/ 	.word	0x00000082


	//----- nvinfo : EIATTR_KPARAM_INFO
	.align		4
.L_13:
        /*0008*/ 	.byte	0x04, 0x17
        /*000a*/ 	.short	(.L_15 - .L_14)
.L_14:
        /*000c*/ 	.word	0x00000000
        /*0010*/ 	.short	0x0002
        /*0012*/ 	.short	0x0010
        /*0014*/ 	.byte	0x00, 0xf0, 0x11, 0x00


	//----- nvinfo : EIATTR_KPARAM_INFO
	.align		4
.L_15:
        /*0018*/ 	.byte	0x04, 0x17
        /*001a*/ 	.short	(.L_17 - .L_16)
.L_16:
        /*001c*/ 	.word	0x00000000
        /*0020*/ 	.short	0x0001
        /*0022*/ 	.short	0x0008
        /*0024*/ 	.byte	0x00, 0xf5, 0x21, 0x00


	//----- nvinfo : EIATTR_KPARAM_INFO
	.align		4
.L_17:
        /*0028*/ 	.byte	0x04, 0x17
        /*002a*/ 	.short	(.L_19 - .L_18)
.L_18:
        /*002c*/ 	.word	0x00000000
        /*0030*/ 	.short	0x0000
        /*0032*/ 	.short	0x0000
        /*0034*/ 	.byte	0x00, 0xf5, 0x21, 0x00


	//----- nvinfo : EIATTR_SPARSE_MMA_MASK
	.align		4
.L_19:
        /*0038*/ 	.byte	0x03, 0x50
        /*003a*/ 	.short	0x0000


	//----- nvinfo : EIATTR_MAXREG_COUNT
	.align		4
        /*003c*/ 	.byte	0x03, 0x1b
        /*003e*/ 	.short	0x00ff


	//----- nvinfo : EIATTR_MERCURY_ISA_VERSION
	.align		4
        /*0040*/ 	.byte	0x03, 0x5f
        /*0042*/ 	.short	0x0101


	//----- nvinfo : EIATTR_VRC_CTA_INIT_COUNT
	.align		4
        /*0044*/ 	.byte	0x02, 0x4a
	.zero		1
	.zero		1


	//----- nvinfo : EIATTR_EXIT_INSTR_OFFSETS
	.align		4
        /*0048*/ 	.byte	0x04, 0x1c
        /*004a*/ 	.short	(.L_21 - .L_20)


	//   ....[0]....
.L_20:
        /*004c*/ 	.word	0x00000070


	//   ....[1]....
        /*0050*/ 	.word	0x00000100


	//----- nvinfo : EIATTR_CBANK_PARAM_SIZE
	.align		4
.L_21:
        /*0054*/ 	.byte	0x03, 0x19
        /*0056*/ 	.short	0x0014


	//----- nvinfo : EIATTR_PARAM_CBANK
	.align		4
        /*0058*/ 	.byte	0x04, 0x0a
        /*005a*/ 	.short	(.L_23 - .L_22)
	.align		4
.L_22:
        /*005c*/ 	.word	index@(.nv.constant0._ZN4cuda6kernel13float_to_halfEP6__halfPfj)
        /*0060*/ 	.short	0x0380
        /*0062*/ 	.short	0x0014


	//----- nvinfo : EIATTR_SW_WAR
	.align		4
.L_23:
        /*0064*/ 	.byte	0x04, 0x36
        /*0066*/ 	.short	(.L_25 - .L_24)
.L_24:
        /*0068*/ 	.word	0x00000008
.L_25:


//--------------------- .nv.info._ZN4cuda6kernel13half_to_floatEPfP6__halfj --------------------------
	.section	.nv.info._ZN4cuda6kernel13half_to_floatEPfP6__halfj,"",@"SHT_CUDA_INFO"
	.sectionflags	@""
	.align	4


	//----- nvinfo : EIATTR_CUDA_API_VERSION
	.align		4
        /*0000*/ 	.byte	0x04, 0x37
        /*0002*/ 	.short	(.L_27 - .L_26)
.L_26:
        /*0004*/ 	.word	0x00000082


	//----- nvinfo : EIATTR_KPARAM_INFO
	.align		4
.L_27:
        /*0008*/ 	.byte	0x04, 0x17
        /*000a*/ 	.short	(.L_29 - .L_28)
.L_28:
        /*000c*/ 	.word	0x00000000
        /*0010*/ 	.short	0x0002
        /*0012*/ 	.short	0x0010
        /*0014*/ 	.byte	0x00, 0xf0, 0x11, 0x00


	//----- nvinfo : EIATTR_KPARAM_INFO
	.align		4
.L_29:
        /*0018*/ 	.byte	0x04, 0x17
        /*001a*/ 	.short	(.L_31 - .L_30)
.L_30:
        /*001c*/ 	.word	0x00000000
        /*0020*/ 	.short	0x0001
        /*0022*/ 	.short	0x0008
        /*0024*/ 	.byte	0x00, 0xf5, 0x21, 0x00


	//----- nvinfo : EIATTR_KPARAM_INFO
	.align		4
.L_31:
        /*0028*/ 	.byte	0x04, 0x17
        /*002a*/ 	.short	(.L_33 - .L_32)
.L_32:
        /*002c*/ 	.word	0x00000000
        /*0030*/ 	.short	0x0000
        /*0032*/ 	.short	0x0000
        /*0034*/ 	.byte	0x00, 0xf5, 0x21, 0x00


	//----- nvinfo : EIATTR_SPARSE_MMA_MASK
	.align		4
.L_33:
        /*0038*/ 	.byte	0x03, 0x50
        /*003a*/ 	.short	0x0000


	//----- nvinfo : EIATTR_MAXREG_COUNT
	.align		4
        /*003c*/ 	.byte	0x03, 0x1b
        /*003e*/ 	.short	0x00ff


	//----- nvinfo : EIATTR_MERCURY_ISA_VERSION
	.align		4
        /*0040*/ 	.byte	0x03, 0x5f
        /*0042*/ 	.short	0x0101


	//----- nvinfo : EIATTR_VRC_CTA_INIT_COUNT
	.align		4
        /*0044*/ 	.byte	0x02, 0x4a
	.zero		1
	.zero		1


	//----- nvinfo : EIATTR_EXIT_INSTR_OFFSETS
	.align		4
        /*0048*/ 	.byte	0x04, 0x1c
        /*004a*/ 	.short	(.L_35 - .L_34)


	//   ....[0]....
.L_34:
        /*004c*/ 	.word	0x00000070


	//   ....[1]....
        /*0050*/ 	.word	0x00000100


	//----- nvinfo : EIATTR_CBANK_PARAM_SIZE
	.align		4
.L_35:
        /*0054*/ 	.byte	0x03, 0x19
        /*0056*/ 	.short	0x0014


	//----- nvinfo : EIATTR_PARAM_CBANK
	.align		4
        /*0058*/ 	.byte	0x04, 0x0a
        /*005a*/ 	.short	(.L_37 - .L_36)
	.align		4
.L_36:
        /*005c*/ 	.word	index@(.nv.constant0._ZN4cuda6kernel13half_to_floatEPfP6__halfj)
        /*0060*/ 	.short	0x0380
        /*0062*/ 	.short	0x0014


	//----- nvinfo : EIATTR_SW_WAR
	.align		4
.L_37:
        /*0064*/ 	.byte	0x04, 0x36
        /*0066*/ 	.short	(.L_39 - .L_38)
.L_38:
        /*0068*/ 	.word	0x00000008
.L_39:


//--------------------- .nv.callgraph             --------------------------
	.section	.nv.callgraph,"",@"SHT_CUDA_CALLGRAPH"
	.align	4
	.sectionentsize	8
	.align		4
        /*0000*/ 	.word	0x00000000
	.align		4
        /*0004*/ 	.word	0xffffffff
	.align		4
        /*0008*/ 	.word	0x00000000
	.align		4
        /*000c*/ 	.word	0xfffffffe
	.align		4
        /*0010*/ 	.word	0x00000000
	.align		4
        /*0014*/ 	.word	0xfffffffd
	.align		4
        /*0018*/ 	.word	0x00000000
	.align		4
        /*001c*/ 	.word	0xfffffffc


//--------------------- .text._ZN4cuda6kernel13float_to_halfEP6__halfPfj --------------------------
	.section	.text._ZN4cuda6kernel13float_to_halfEP6__halfPfj,"ax",@progbits
	.align	128
        .global         _ZN4cuda6kernel13float_to_halfEP6__halfPfj
        .type           _ZN4cuda6kernel13float_to_halfEP6__halfPfj,@function
        .size           _ZN4cuda6kernel13float_to_halfEP6__halfPfj,(.L_x_2 - _ZN4cuda6kernel13float_to_halfEP6__halfPfj)
        .other          _ZN4cuda6kernel13float_to_halfEP6__halfPfj,@"STO_CUDA_ENTRY STV_DEFAULT"
_ZN4cuda6kernel13float_to_halfEP6__halfPfj:
.text._ZN4cuda6kernel13float_to_halfEP6__halfPfj:
[----:B------:R-:W-:Y:S01]  /*0000*/  LDC R1, c[0x0][0x37c] ;  /* 0x0000df00ff017b82 */ /* 0x000fe20000000800 */
[----:B------:R-:W0:Y:S07]  /*0010*/  S2R R0, SR_TID.X ;  /* 0x0000000000007919 */ /* 0x000e2e0000002100 */
[----:B------:R-:W0:Y:S01]  /*0020*/  S2UR UR4, SR_CTAID.X ;  /* 0x00000000000479c3 */ /* 0x000e220000002500 */
[----:B------:R-:W1:Y:S07]  /*0030*/  LDCU UR5, c[0x0][0x390] ;  /* 0x00007200ff0577ac */ /* 0x000e6e0008000800 */
[----:B------:R-:W0:Y:S02]  /*0040*/  LDC R7, c[0x0][0x360] ;  /* 0x0000d800ff077b82 */ /* 0x000e240000000800 */
[----:B0-----:R-:W-:-:S05]  /*0050*/  IMAD R7, R7, UR4, R0 ;  /* 0x0000000407077c24 */ /* 0x001fca000f8e0200 */
[----:B-1----:R-:W-:-:S13]  /*0060*/  ISETP.GE.U32.AND P0, PT, R7, UR5, PT ;  /* 0x0000000507007c0c */ /* 0x002fda000bf06070 */
[----:B------:R-:W-:Y:S05]  /*0070*/  @P0 EXIT ;  /* 0x000000000000094d */ /* 0x000fea0003800000 */
[----:B------:R-:W0:Y:S01]  /*0080*/  LDC.64 R2, c[0x0][0x388] ;  /* 0x0000e200ff027b82 */ /* 0x000e220000000a00 */
[----:B------:R-:W1:Y:S07]  /*0090*/  LDCU.64 UR4, c[0x0][0x358] ;  /* 0x00006b00ff0477ac */ /* 0x000e6e0008000a00 */
[----:B------:R-:W2:Y:S01]  /*00a0*/  LDC.64 R4, c[0x0][0x380] ;  /* 0x0000e000ff047b82 */ /* 0x000ea20000000a00 */
[----:B0-----:R-:W-:-:S06]  /*00b0*/  IMAD.WIDE.U32 R2, R7, 0x4, R2 ;  /* 0x0000000407027825 */ /* 0x001fcc00078e0002 */
[----:B-1----:R-:W3:Y:S01]  /*00c0*/  LDG.E R2, desc[UR4][R2.64] ;  /* 0x0000000402027981 */ /* 0x002ee2000c1e1900 */
[----:B--2---:R-:W-:Y:S01]  /*00d0*/  IMAD.WIDE.U32 R4, R7, 0x2, R4 ;  /* 0x0000000207047825 */ /* 0x004fe200078e0004 */
[----:B---3--:R-:W-:-:S05]  /*00e0*/  F2FP.F16.F32.PACK_AB R0, RZ, R2 ;  /* 0x00000002ff00723e */ /* 0x008fca00000000ff */
[----:B------:R-:W-:Y:S01]  /*00f0*/  STG.E.U16 desc[UR4][R4.64], R0 ;  /* 0x0000000004007986 */ /* 0x000fe2000c101504 */
[----:B------:R-:W-:Y:S05]  /*0100*/  EXIT ;  /* 0x000000000000794d */ /* 0x000fea0003800000 */
.L_x_0:
[----:B------:R-:W-:-:S00]  /*0110*/  BRA `(.L_x_0) ;  /* 0xfffffffc00fc7947 */ /* 0x000fc0000383ffff */
[----:B------:R-:W-:-:S00]  /*0120*/  NOP ;  /* 0x0000000000007918 */ /* 0x000fc00000000000 */
        /* <DEDUP_REMOVED lines=13> */
.L_x_2:


//--------------------- .text._ZN4cuda6kernel13half_to_floatEPfP6__halfj --------------------------
	.section	.text._ZN4cuda6kernel13half_to_floatEPfP6__halfj,"ax",@progbits
	.align	128
        .global         _ZN4cuda6kernel13half_to_floatEPfP6__halfj
        .type           _ZN4cuda6kernel13half_to_floatEPfP6__halfj,@function
        .size           _ZN4cuda6kernel13half_to_floatEPfP6__halfj,(.L_x_3 - _ZN4cuda6kernel13half_to_floatEPfP6__halfj)
        .other          _ZN4cuda6kernel13half_to_floatEPfP6__halfj,@"STO_CUDA_ENTRY STV_DEFAULT"
_ZN4cuda6kernel13half_to_floatEPfP6__halfj:
.text._ZN4cuda6kernel13half_to_floatEPfP6__halfj:
        /* <DEDUP_REMOVED lines=12> */
[----:B-1----:R-:W3:Y:S01]  /*00c0*/  LDG.E.U16 R2, desc[UR4][R2.64] ;  /* 0x0000000402027981 */ /* 0x002ee2000c1e1500 */
[----:B--2---:R-:W-:-:S04]  /*00d0*/  IMAD.WIDE.U32 R4, R7, 0x4, R4 ;  /* 0x0000000407047825 */ /* 0x004fc800078e0004 */
[----:B---3--:R-:W-:-:S05]  /*00e0*/  HADD2.F32 R7, -RZ, R2.H0_H0 ;  /* 0x20000002ff077230 */ /* 0x008fca0000004100 */
[----:B------:R-:W-:Y:S01]  /*00f0*/  STG.E desc[UR4][R4.64], R7 ;  /* 0x0000000704007986 */ /* 0x000fe2000c101904 */
[----:B------:R-:W-:Y:S05]  /*0100*/  EXIT ;  /* 0x000000000000794d */ /* 0x000fea0003800000 */
.L_x_1:
        /* <DEDUP_REMOVED lines=15> */
.L_x_3:


//--------------------- .nv.shared.reserved.0     --------------------------
	.section	.nv.shared.reserved.0,"aw",@nobits
	.weak		__nv_reservedSMEM_offset_0_alias
	.size		__nv_reservedSMEM_offset_0_alias, 0, 64
	.other		__nv_reservedSMEM_offset_0_alias,@"STO_CUDA_RESERVED_SHARED STV_DEFAULT"
__nv_reservedSMEM_offset_0_alias:
	.zero		0
	.zero		64


//--------------------- .nv.constant0._ZN4cuda6kernel13float_to_halfEP6__halfPfj --------------------------
	.section	.nv.constant0._ZN4cuda6kernel13float_to_halfEP6__halfPfj,"a",@progbits
	.sectionflags	@""
	.align	4
.nv.constant0._ZN4cuda6kernel13float_to_halfEP6__halfPfj:
	.zero		916


//--------------------- .nv.constant0._ZN4cuda6kernel13half_to_floatEPfP6__halfj --------------------------
	.section	.nv.constant0._ZN4cuda6kernel13half_to_floatEPfP6__halfj,"a",@progbits
	.sectionflags	@""
	.align	4
.nv.constant0._ZN4cuda6kernel13half_to_floatEPfP6__halfj:
	.zero		916


//--------------------- SYMBOLS --------------------------

	.type		.nv.reservedSmem.offset0,@object
	.size		.nv.reservedSmem.offset0,0x4
